	.headerflags	@"EF_CUDA_TEXMODE_UNIFIED EF_CUDA_64BIT_ADDRESS EF_CUDA_ACCELERATORS EF_CUDA_SM90 EF_CUDA_VIRTUAL_SM(EF_CUDA_SM90)"
	.elftype	@"ET_EXEC"


//--------------------- .nv.info                  --------------------------
	.section	.nv.info,"",@"SHT_CUDA_INFO"
	.align	4


	//----- nvinfo : EIATTR_REGCOUNT
	.align		4
        /*0000*/ 	.byte	0x04, 0x2f
        /*0002*/ 	.short	(.L_3 - .L_2)
	.align		4
.L_2:
        /*0004*/ 	.word	index@(triton_poi_fused__native_batch_norm_legit_no_training_cat_relu_54)
        /*0008*/ 	.word	0x0000001c


	//----- nvinfo : EIATTR_MIN_STACK_SIZE
	.align		4
.L_3:
        /*000c*/ 	.byte	0x04, 0x12
        /*000e*/ 	.short	(.L_5 - .L_4)
	.align		4
.L_4:
        /*0010*/ 	.word	index@(triton_poi_fused__native_batch_norm_legit_no_training_cat_relu_54)
        /*0014*/ 	.word	0x00000000


	//----- nvinfo : EIATTR_FRAME_SIZE
	.align		4
.L_5:
        /*0018*/ 	.byte	0x04, 0x11
        /*001a*/ 	.short	(.L_7 - .L_6)
	.align		4
.L_6:
        /*001c*/ 	.word	index@(triton_poi_fused__native_batch_norm_legit_no_training_cat_relu_54)
        /*0020*/ 	.word	0x00000000


	//----- nvinfo : EIATTR_MIN_STACK_SIZE
	.align		4
.L_7:
        /*0024*/ 	.byte	0x04, 0x12
        /*0026*/ 	.short	(.L_9 - .L_8)
	.align		4
.L_8:
        /*0028*/ 	.word	index@(triton_poi_fused__native_batch_norm_legit_no_training_cat_relu_54)
        /*002c*/ 	.word	0x00000000
.L_9:


//--------------------- .nv.info.triton_poi_fused__native_batch_norm_legit_no_training_cat_relu_54 --------------------------
	.section	.nv.info.triton_poi_fused__native_batch_norm_legit_no_training_cat_relu_54,"",@"SHT_CUDA_INFO"
	.sectionflags	@""
	.align	4


	//----- nvinfo : EIATTR_CUDA_API_VERSION
	.align		4
        /*0000*/ 	.byte	0x04, 0x37
        /*0002*/ 	.short	(.L_11 - .L_10)
.L_10:
        /*0004*/ 	.word	0x0000007c


	//----- nvinfo : EIATTR_KPARAM_INFO
	.align		4
.L_11:
        /*0008*/ 	.byte	0x04, 0x17
        /*000a*/ 	.short	(.L_13 - .L_12)
.L_12:
        /*000c*/ 	.word	0x00000000
        /*0010*/ 	.short	0x0008
        /*0012*/ 	.short	0x0040
        /*0014*/ 	.byte	0x00, 0xf0, 0x11, 0x00


	//----- nvinfo : EIATTR_KPARAM_INFO
	.align		4
.L_13:
        /*0018*/ 	.byte	0x04, 0x17
        /*001a*/ 	.short	(.L_15 - .L_14)
.L_14:
        /*001c*/ 	.word	0x00000000
        /*0020*/ 	.short	0x0007
        /*0022*/ 	.short	0x0038
        /*0024*/ 	.byte	0x00, 0xf4, 0x21, 0x00


	//----- nvinfo : EIATTR_KPARAM_INFO
	.align		4
.L_15:
        /*0028*/ 	.byte	0x04, 0x17
        /*002a*/ 	.short	(.L_17 - .L_16)
.L_16:
        /*002c*/ 	.word	0x00000000
        /*0030*/ 	.short	0x0006
        /*0032*/ 	.short	0x0030
        /*0034*/ 	.byte	0x00, 0xf4, 0x21, 0x00


	//----- nvinfo : EIATTR_KPARAM_INFO
	.align		4
.L_17:
        /*0038*/ 	.byte	0x04, 0x17
        /*003a*/ 	.short	(.L_19 - .L_18)
.L_18:
        /*003c*/ 	.word	0x00000000
        /*0040*/ 	.short	0x0005
        /*0042*/ 	.short	0x0028
        /*0044*/ 	.byte	0x00, 0xf4, 0x21, 0x00


	//----- nvinfo : EIATTR_KPARAM_INFO
	.align		4
.L_19:
        /*0048*/ 	.byte	0x04, 0x17
        /*004a*/ 	.short	(.L_21 - .L_20)
.L_20:
        /*004c*/ 	.word	0x00000000
        /*0050*/ 	.short	0x0004
        /*0052*/ 	.short	0x0020
        /*0054*/ 	.byte	0x00, 0xf4, 0x21, 0x00


	//----- nvinfo : EIATTR_KPARAM_INFO
	.align		4
.L_21:
        /*0058*/ 	.byte	0x04, 0x17
        /*005a*/ 	.short	(.L_23 - .L_22)
.L_22:
        /*005c*/ 	.word	0x00000000
        /*0060*/ 	.short	0x0003
        /*0062*/ 	.short	0x0018
        /*0064*/ 	.byte	0x00, 0xf4, 0x21, 0x00


	//----- nvinfo : EIATTR_KPARAM_INFO
	.align		4
.L_23:
        /*0068*/ 	.byte	0x04, 0x17
        /*006a*/ 	.short	(.L_25 - .L_24)
.L_24:
        /*006c*/ 	.word	0x00000000
        /*0070*/ 	.short	0x0002
        /*0072*/ 	.short	0x0010
        /*0074*/ 	.byte	0x00, 0xf4, 0x21, 0x00


	//----- nvinfo : EIATTR_KPARAM_INFO
	.align		4
.L_25:
        /*0078*/ 	.byte	0x04, 0x17
        /*007a*/ 	.short	(.L_27 - .L_26)
.L_26:
        /*007c*/ 	.word	0x00000000
        /*0080*/ 	.short	0x0001
        /*0082*/ 	.short	0x0008
        /*0084*/ 	.byte	0x00, 0xf4, 0x21, 0x00


	//----- nvinfo : EIATTR_KPARAM_INFO
	.align		4
.L_27:
        /*0088*/ 	.byte	0x04, 0x17
        /*008a*/ 	.short	(.L_29 - .L_28)
.L_28:
        /*008c*/ 	.word	0x00000000
        /*0090*/ 	.short	0x0000
        /*0092*/ 	.short	0x0000
        /*0094*/ 	.byte	0x00, 0xf4, 0x21, 0x00


	//----- nvinfo : EIATTR_SPARSE_MMA_MASK
	.align		4
.L_29:
        /*0098*/ 	.byte	0x03, 0x50
        /*009a*/ 	.short	0x0000


	//----- nvinfo : EIATTR_MAXREG_COUNT
	.align		4
        /*009c*/ 	.byte	0x03, 0x1b
        /*009e*/ 	.short	0x00ff


	//----- nvinfo : EIATTR_EXIT_INSTR_OFFSETS
	.align		4
        /*00a0*/ 	.byte	0x04, 0x1c
        /*00a2*/ 	.short	(.L_31 - .L_30)


	//   ....[0]....
.L_30:
        /*00a4*/ 	.word	0x00000680


	//   ....[1]....
        /*00a8*/ 	.word	0x000006a0


	//----- nvinfo : EIATTR_REQNTID
	.align		4
.L_31:
        /*00ac*/ 	.byte	0x04, 0x10
        /*00ae*/ 	.short	(.L_33 - .L_32)
.L_32:
        /*00b0*/ 	.word	0x00000100
        /*00b4*/ 	.word	0x00000001
        /*00b8*/ 	.word	0x00000001


	//----- nvinfo : EIATTR_CBANK_PARAM_SIZE
	.align		4
.L_33:
        /*00bc*/ 	.byte	0x03, 0x19
        /*00be*/ 	.short	0x0044


	//----- nvinfo : EIATTR_PARAM_CBANK
	.align		4
        /*00c0*/ 	.byte	0x04, 0x0a
        /*00c2*/ 	.short	(.L_35 - .L_34)
	.align		4
.L_34:
        /*00c4*/ 	.word	index@(.nv.constant0.triton_poi_fused__native_batch_norm_legit_no_training_cat_relu_54)
        /*00c8*/ 	.short	0x0210
        /*00ca*/ 	.short	0x0044


	//----- nvinfo : EIATTR_SW_WAR
	.align		4
.L_35:
        /*00cc*/ 	.byte	0x04, 0x36
        /*00ce*/ 	.short	(.L_37 - .L_36)
.L_36:
        /*00d0*/ 	.word	0x00000008
.L_37:


//--------------------- .nv.callgraph             --------------------------
	.section	.nv.callgraph,"",@"SHT_CUDA_CALLGRAPH"
	.align	4
	.sectionentsize	8
	.align		4
        /*0000*/ 	.word	0x00000000
	.align		4
        /*0004*/ 	.word	0xffffffff
	.align		4
        /*0008*/ 	.word	0x00000000
	.align		4
        /*000c*/ 	.word	0xfffffffe
	.align		4
        /*0010*/ 	.word	0x00000000
	.align		4
        /*0014*/ 	.word	0xfffffffd
	.align		4
        /*0018*/ 	.word	0x00000000
	.align		4
        /*001c*/ 	.word	0xfffffffc


//--------------------- .nv.constant4             --------------------------
	.section	.nv.constant4,"a",@progbits
	.align	8
	.align		8
.nv.constant4:
        /*0000*/ 	.dword	_$_str
	.align		8
        /*0008*/ 	.dword	_$_str_$_2


//--------------------- .text.triton_poi_fused__native_batch_norm_legit_no_training_cat_relu_54 --------------------------
	.section	.text.triton_poi_fused__native_batch_norm_legit_no_training_cat_relu_54,"ax",@progbits
	.align	128
        .global         triton_poi_fused__native_batch_norm_legit_no_training_cat_relu_54
        .type           triton_poi_fused__native_batch_norm_legit_no_training_cat_relu_54,@function
        .size           triton_poi_fused__native_batch_norm_legit_no_training_cat_relu_54,(.L_x_1 - triton_poi_fused__native_batch_norm_legit_no_training_cat_relu_54)
        .other          triton_poi_fused__native_batch_norm_legit_no_training_cat_relu_54,@"STO_CUDA_ENTRY STV_DEFAULT"
triton_poi_fused__native_batch_norm_legit_no_training_cat_relu_54:
.text.triton_poi_fused__native_batch_norm_legit_no_training_cat_relu_54:
[----:B------:R-:W0:Y:S01]  /*0000*/  LDC R1, c[0x0][0x28] ;  /* 0x00000a00ff017b82 */ /* 0x000e220000000800 */
[----:B------:R-:W1:Y:S07]  /*0010*/  S2R R0, SR_TID.X ;  /* 0x0000000000007919 */ /* 0x000e6e0000002100 */
[----:B------:R-:W2:Y:S01]  /*0020*/  LDC.64 R4, c[0x0][0x228] ;  /* 0x00008a00ff047b82 */ /* 0x000ea20000000a00 */
[----:B------:R-:W-:Y:S01]  /*0030*/  IMAD.MOV.U32 R6, RZ, RZ, RZ ;  /* 0x000000ffff067224 */ /* 0x000fe200078e00ff */
[----:B------:R-:W-:Y:S01]  /*0040*/  ULDC.64 UR4, c[0x0][0x208] ;  /* 0x0000820000047ab9 */ /* 0x000fe20000000a00 */
[----:B------:R-:W3:Y:S01]  /*0050*/  S2R R3, SR_CTAID.X ;  /* 0x0000000000037919 */ /* 0x000ee20000002500 */
[----:B------:R-:W-:Y:S01]  /*0060*/  HFMA2.MMA R10, -RZ, RZ, 0, 0 ;  /* 0x00000000ff0a7435 */ /* 0x000fe200000001ff */
[----:B------:R-:W-:-:S03]  /*0070*/  ULDC.64 UR6, c[0x0][0x218] ;  /* 0x0000860000067ab9 */ /* 0x000fc60000000a00 */
[----:B------:R-:W4:Y:S01]  /*0080*/  LDC.64 R14, c[0x0][0x220] ;  /* 0x00008800ff0e7b82 */ /* 0x000f220000000a00 */
[----:B-1----:R-:W-:-:S05]  /*0090*/  IMAD.SHL.U32 R0, R0, 0x2, RZ ;  /* 0x0000000200007824 */ /* 0x002fca00078e00ff */
[----:B------:R-:W-:-:S05]  /*00a0*/  LOP3.LUT R0, R0, 0x1fe, RZ, 0xc0, !PT ;  /* 0x000001fe00007812 */ /* 0x000fca00078ec0ff */
[----:B---3--:R-:W-:-:S05]  /*00b0*/  IMAD R0, R3, 0x200, R0 ;  /* 0x0000020003007824 */ /* 0x008fca00078e0200 */
[----:B------:R-:W-:Y:S02]  /*00c0*/  SHF.R.S32.HI R3, RZ, 0x1f, R0 ;  /* 0x0000001fff037819 */ /* 0x000fe40000011400 */
[----:B------:R-:W-:Y:S02]  /*00d0*/  ISETP.GE.AND P0, PT, R0, 0x10100, PT ;  /* 0x000101000000780c */ /* 0x000fe40003f06270 */
[----:B------:R-:W-:-:S04]  /*00e0*/  LEA.HI R3, R3, R0, RZ, 0x6 ;  /* 0x0000000003037211 */ /* 0x000fc800078f30ff */
[----:B------:R-:W-:-:S05]  /*00f0*/  SHF.R.S32.HI R11, RZ, 0x6, R3 ;  /* 0x00000006ff0b7819 */ /* 0x000fca0000011403 */
[----:B------:R-:W-:-:S05]  /*0100*/  IMAD.HI R2, R11, 0x7f807f81, RZ ;  /* 0x7f807f810b027827 */ /* 0x000fca00078e02ff */
[----:B------:R-:W-:-:S04]  /*0110*/  SHF.R.U32.HI R7, RZ, 0x1f, R2 ;  /* 0x0000001fff077819 */ /* 0x000fc80000011602 */
[----:B------:R-:W-:-:S05]  /*0120*/  LEA.HI.SX32 R2, R2, R7, 0x19 ;  /* 0x0000000702027211 */ /* 0x000fca00078fcaff */
[----:B------:R-:W-:-:S04]  /*0130*/  IMAD R11, R2, -0x101, R11 ;  /* 0xfffffeff020b7824 */ /* 0x000fc800078e020b */
[----:B--2---:R-:W-:-:S05]  /*0140*/  IMAD.WIDE R4, R11, 0x4, R4 ;  /* 0x000000040b047825 */ /* 0x004fca00078e0204 */
[----:B------:R-:W2:Y:S01]  /*0150*/  @!P0 LDG.E.EL R6, desc[UR4][R4.64] ;  /* 0x0000000404068981 */ /* 0x000ea2000c2e1900 */
[----:B------:R-:W-:-:S03]  /*0160*/  IMAD.HI R2, R0, 0x7f807f81, RZ ;  /* 0x7f807f8100027827 */ /* 0x000fc600078e02ff */
[----:B------:R1:W3:Y:S01]  /*0170*/  @!P0 LDG.E.EL R10, desc[UR4][R4.64] ;  /* 0x00000004040a8981 */ /* 0x0002e2000c2e1900 */
[----:B------:R-:W-:Y:S01]  /*0180*/  IMAD.SHL.U32 R8, R11, 0x40, RZ ;  /* 0x000000400b087824 */ /* 0x000fe200078e00ff */
[----:B------:R-:W-:-:S04]  /*0190*/  SHF.R.U32.HI R7, RZ, 0x1f, R2 ;  /* 0x0000001fff077819 */ /* 0x000fc80000011602 */
[----:B------:R-:W-:Y:S02]  /*01a0*/  LEA.HI.SX32 R17, R2, R7, 0x13 ;  /* 0x0000000702117211 */ /* 0x000fe400078f9aff */
[----:B------:R-:W-:Y:S02]  /*01b0*/  LOP3.LUT R7, R3, 0xffffffc0, RZ, 0xc0, !PT ;  /* 0xffffffc003077812 */ /* 0x000fe400078ec0ff */
[----:B------:R-:W5:Y:S01]  /*01c0*/  LDC.64 R2, c[0x0][0x210] ;  /* 0x00008400ff027b82 */ /* 0x000f620000000a00 */
[C---:B------:R-:W-:Y:S02]  /*01d0*/  IMAD R9, R17.reuse, 0x300, RZ ;  /* 0x0000030011097824 */ /* 0x040fe400078e02ff */
[----:B------:R-:W-:Y:S02]  /*01e0*/  IMAD.IADD R7, R0, 0x1, -R7 ;  /* 0x0000000100077824 */ /* 0x000fe400078e0a07 */
[----:B-1----:R-:W-:Y:S01]  /*01f0*/  IMAD R4, R17, -0x4040, R0 ;  /* 0xffffbfc011047824 */ /* 0x002fe200078e0200 */
[----:B------:R-:W-:-:S02]  /*0200*/  SHF.R.S32.HI R13, RZ, 0x1f, R9 ;  /* 0x0000001fff0d7819 */ /* 0x000fc40000011409 */
[----:B------:R-:W-:Y:S01]  /*0210*/  IADD3 R18, P1, P2, R8, R7, R9 ;  /* 0x0000000708127210 */ /* 0x000fe20007a3e009 */
[----:B------:R-:W-:Y:S01]  /*0220*/  IMAD R25, R17, 0x3d40, R4 ;  /* 0x00003d4011197824 */ /* 0x000fe200078e0204 */
[----:B------:R-:W-:Y:S02]  /*0230*/  SHF.R.S32.HI R8, RZ, 0x1f, R8 ;  /* 0x0000001fff087819 */ /* 0x000fe40000011408 */
[----:B------:R-:W-:Y:S02]  /*0240*/  CS2R R4, SRZ ;  /* 0x0000000000047805 */ /* 0x000fe4000001ff00 */
[----:B------:R-:W-:Y:S02]  /*0250*/  SHF.R.S32.HI R7, RZ, 0x1f, R7 ;  /* 0x0000001fff077819 */ /* 0x000fe40000011407 */
[----:B------:R-:W-:Y:S02]  /*0260*/  LEA R16, P3, R18, UR6, 0x2 ;  /* 0x0000000612107c11 */ /* 0x000fe4000f8610ff */
[----:B------:R-:W-:-:S02]  /*0270*/  IADD3.X R7, R8, R7, R13, P1, P2 ;  /* 0x0000000708077210 */ /* 0x000fc40000fe440d */
[----:B------:R-:W1:Y:S01]  /*0280*/  LDC.64 R12, c[0x0][0x230] ;  /* 0x00008c00ff0c7b82 */ /* 0x000e620000000a00 */
[C---:B------:R-:W-:Y:S02]  /*0290*/  ISETP.GE.AND P2, PT, R11.reuse, 0xf5, PT ;  /* 0x000000f50b00780c */ /* 0x040fe40003f46270 */
[----:B------:R-:W-:Y:S02]  /*02a0*/  ISETP.GT.AND P1, PT, R11, 0xf4, !P0 ;  /* 0x000000f40b00780c */ /* 0x000fe40004724270 */
[----:B------:R-:W-:Y:S01]  /*02b0*/  ISETP.LT.AND P4, PT, R0, 0x10100, !P2 ;  /* 0x000101000000780c */ /* 0x000fe20005781270 */
[----:B-----5:R-:W-:Y:S01]  /*02c0*/  IMAD.WIDE R24, R25, 0x4, R2 ;  /* 0x0000000419187825 */ /* 0x020fe200078e0202 */
[----:B------:R-:W-:Y:S01]  /*02d0*/  CS2R R2, SRZ ;  /* 0x0000000000027805 */ /* 0x000fe2000001ff00 */
[----:B------:R-:W5:Y:S01]  /*02e0*/  LDC.64 R8, c[0x0][0x238] ;  /* 0x00008e00ff087b82 */ /* 0x000f620000000a00 */
[----:B------:R-:W-:Y:S01]  /*02f0*/  LEA.HI.X R17, R18, UR7, R7, 0x2, P3 ;  /* 0x0000000712117c11 */ /* 0x000fe200098f1407 */
[----:B----4-:R-:W-:Y:S01]  /*0300*/  IMAD.WIDE R22, R11, 0x4, R14 ;  /* 0x000000040b167825 */ /* 0x010fe200078e020e */
[----:B------:R-:W-:-:S02]  /*0310*/  MOV R7, RZ ;  /* 0x000000ff00077202 */ /* 0x000fc40000000f00 */
[----:B------:R-:W-:-:S03]  /*0320*/  CS2R R14, SRZ ;  /* 0x00000000000e7805 */ /* 0x000fc6000001ff00 */
[----:B------:R-:W4:Y:S04]  /*0330*/  @P1 LDG.E.64 R4, desc[UR4][R16.64+-0xf500] ;  /* 0xff0b000410041981 */ /* 0x000f28000c1e1b00 */
[----:B------:R-:W4:Y:S01]  /*0340*/  @P4 LDG.E.64 R2, desc[UR4][R24.64] ;  /* 0x0000000418024981 */ /* 0x000f22000c1e1b00 */
[----:B-1----:R-:W-:-:S03]  /*0350*/  IMAD.WIDE R12, R11, 0x4, R12 ;  /* 0x000000040b0c7825 */ /* 0x002fc600078e020c */
[----:B------:R-:W4:Y:S04]  /*0360*/  @!P0 LDG.E.EL R7, desc[UR4][R22.64] ;  /* 0x0000000416078981 */ /* 0x000f28000c2e1900 */
[----:B------:R-:W4:Y:S01]  /*0370*/  @!P0 LDG.E.EL R14, desc[UR4][R22.64] ;  /* 0x00000004160e8981 */ /* 0x000f22000c2e1900 */
[----:B-----5:R-:W-:Y:S01]  /*0380*/  IMAD.WIDE R8, R11, 0x4, R8 ;  /* 0x000000040b087825 */ /* 0x020fe200078e0208 */
[----:B------:R-:W-:-:S03]  /*0390*/  HFMA2.MMA R11, -RZ, RZ, 0, 0 ;  /* 0x00000000ff0b7435 */ /* 0x000fc600000001ff */
[----:B------:R-:W-:Y:S01]  /*03a0*/  IMAD.MOV.U32 R20, RZ, RZ, RZ ;  /* 0x000000ffff147224 */ /* 0x000fe200078e00ff */
[----:B------:R-:W5:Y:S01]  /*03b0*/  @!P0 LDG.E.EL R15, desc[UR4][R8.64] ;  /* 0x00000004080f8981 */ /* 0x000f62000c2e1900 */
[----:B------:R-:W-:-:S04]  /*03c0*/  IMAD.MOV.U32 R18, RZ, RZ, RZ ;  /* 0x000000ffff127224 */ /* 0x000fc800078e00ff */
[----:B------:R-:W5:Y:S04]  /*03d0*/  @!P0 LDG.E.EL R20, desc[UR4][R12.64] ;  /* 0x000000040c148981 */ /* 0x000f68000c2e1900 */
[----:B------:R1:W5:Y:S04]  /*03e0*/  @!P0 LDG.E.EL R18, desc[UR4][R12.64] ;  /* 0x000000040c128981 */ /* 0x000368000c2e1900 */
[----:B------:R1:W5:Y:S01]  /*03f0*/  @!P0 LDG.E.EL R11, desc[UR4][R8.64] ;  /* 0x00000004080b8981 */ /* 0x000362000c2e1900 */
[----:B------:R-:W-:Y:S01]  /*0400*/  IMAD.MOV.U32 R21, RZ, RZ, 0x3e800000 ;  /* 0x3e800000ff157424 */ /* 0x000fe200078e00ff */
[----:B01----:R-:W0:Y:S08]  /*0410*/  LDC.64 R12, c[0x0][0x240] ;  /* 0x00009000ff0c7b82 */ /* 0x003e300000000a00 */
[----:B------:R-:W1:Y:S01]  /*0420*/  LDC.64 R8, c[0x0][0x248] ;  /* 0x00009200ff087b82 */ /* 0x000e620000000a00 */
[----:B0-----:R-:W-:-:S04]  /*0430*/  IMAD.WIDE R12, R0, 0x4, R12 ;  /* 0x00000004000c7825 */ /* 0x001fc800078e020c */
[----:B-1----:R-:W-:-:S04]  /*0440*/  IMAD.WIDE R8, R0, 0x4, R8 ;  /* 0x0000000400087825 */ /* 0x002fc800078e0208 */
[----:B--2---:R-:W-:-:S04]  /*0450*/  FADD R6, R6, 9.9999997473787516356e-06 ;  /* 0x3727c5ac06067421 */ /* 0x004fc80000000000 */
[----:B------:R-:W0:Y:S01]  /*0460*/  MUFU.SQRT R16, R6 ;  /* 0x0000000600107308 */ /* 0x000e220000002000 */
[----:B---3--:R-:W-:-:S07]  /*0470*/  FADD R10, R10, 9.9999997473787516356e-06 ;  /* 0x3727c5ac0a0a7421 */ /* 0x008fce0000000000 */
[----:B------:R-:W1:Y:S01]  /*0480*/  MUFU.SQRT R17, R10 ;  /* 0x0000000a00117308 */ /* 0x000e620000002000 */
[C---:B0-----:R-:W-:Y:S02]  /*0490*/  FSETP.GT.AND P6, PT, R16.reuse, 8.50705917302346158658e+37, PT ;  /* 0x7e8000001000780b */ /* 0x041fe40003fc4000 */
[----:B------:R-:W-:Y:S02]  /*04a0*/  FSETP.GEU.AND P3, PT, R16, 1.175494350822287508e-38, PT ;  /* 0x008000001000780b */ /* 0x000fe40003f6e000 */
[----:B------:R-:W-:Y:S02]  /*04b0*/  FSEL R19, R21, 1, P6 ;  /* 0x3f80000015137808 */ /* 0x000fe40003000000 */
[----:B-1----:R-:W-:-:S07]  /*04c0*/  FSETP.GT.AND P5, PT, R17, 8.50705917302346158658e+37, PT ;  /* 0x7e8000001100780b */ /* 0x002fce0003fa4000 */
[----:B------:R-:W-:Y:S01]  /*04d0*/  @P6 FMUL R16, R16, 0.25 ;  /* 0x3e80000010106820 */ /* 0x000fe20000400000 */
[----:B------:R-:W-:-:S03]  /*04e0*/  FSETP.GEU.AND P6, PT, R17, 1.175494350822287508e-38, PT ;  /* 0x008000001100780b */ /* 0x000fc60003fce000 */
[----:B------:R-:W-:Y:S02]  /*04f0*/  @!P3 FMUL R16, R16, 16777216 ;  /* 0x4b8000001010b820 */ /* 0x000fe40000400000 */
[----:B------:R-:W-:-:S08]  /*0500*/  @P5 FMUL R17, R17, 0.25 ;  /* 0x3e80000011115820 */ /* 0x000fd00000400000 */
[----:B------:R-:W-:Y:S01]  /*0510*/  @!P6 FMUL R17, R17, 16777216 ;  /* 0x4b8000001111e820 */ /* 0x000fe20000400000 */
[----:B------:R-:W0:Y:S01]  /*0520*/  MUFU.RCP R16, R16 ;  /* 0x0000001000107308 */ /* 0x000e220000001000 */
[----:B------:R-:W-:-:S07]  /*0530*/  FSEL R6, R21, 1, P5 ;  /* 0x3f80000015067808 */ /* 0x000fce0002800000 */
[----:B------:R-:W1:Y:S01]  /*0540*/  MUFU.RCP R17, R17 ;  /* 0x0000001100117308 */ /* 0x000e620000001000 */
[----:B----4-:R-:W-:Y:S02]  /*0550*/  SEL R2, R2, RZ, P4 ;  /* 0x000000ff02027207 */ /* 0x010fe40002000000 */
[----:B------:R-:W-:Y:S01]  /*0560*/  SEL R3, R3, RZ, P4 ;  /* 0x000000ff03037207 */ /* 0x000fe20002000000 */
[----:B------:R-:W-:Y:S01]  /*0570*/  @!P3 FMUL R19, R19, 16777216 ;  /* 0x4b8000001313b820 */ /* 0x000fe20000400000 */
[----:B------:R-:W-:Y:S01]  /*0580*/  @P2 SEL R2, R4, RZ, P1 ;  /* 0x000000ff04022207 */ /* 0x000fe20000800000 */
[----:B------:R-:W-:Y:S01]  /*0590*/  @!P6 FMUL R6, R6, 16777216 ;  /* 0x4b8000000606e820 */ /* 0x000fe20000400000 */
[----:B------:R-:W-:Y:S01]  /*05a0*/  @P2 SEL R3, R5, RZ, P1 ;  /* 0x000000ff05032207 */ /* 0x000fe20000800000 */
[----:B0-----:R-:W-:Y:S02]  /*05b0*/  FMUL R16, R16, R19 ;  /* 0x0000001310107220 */ /* 0x001fe40000400000 */
[----:B------:R-:W-:-:S02]  /*05c0*/  FADD R7, R2, -R7 ;  /* 0x8000000702077221 */ /* 0x000fc40000000000 */
[----:B------:R-:W-:Y:S01]  /*05d0*/  FADD R14, R3, -R14 ;  /* 0x8000000e030e7221 */ /* 0x000fe20000000000 */
[----:B-1----:R-:W-:Y:S01]  /*05e0*/  FMUL R17, R17, R6 ;  /* 0x0000000611117220 */ /* 0x002fe20000400000 */
[----:B------:R-:W-:-:S03]  /*05f0*/  FMUL R16, R7, R16 ;  /* 0x0000001007107220 */ /* 0x000fc60000400000 */
[----:B------:R-:W-:Y:S01]  /*0600*/  FMUL R14, R14, R17 ;  /* 0x000000110e0e7220 */ /* 0x000fe20000400000 */
[----:B-----5:R-:W-:Y:S01]  /*0610*/  FFMA R15, R16, R20, R15 ;  /* 0x00000014100f7223 */ /* 0x020fe2000000000f */
[----:B------:R0:W-:Y:S02]  /*0620*/  @!P0 STG.E.64 desc[UR4][R12.64], R2 ;  /* 0x000000020c008986 */ /* 0x0001e4000c101b04 */
[----:B------:R-:W-:Y:S02]  /*0630*/  FFMA R11, R14, R18, R11 ;  /* 0x000000120e0b7223 */ /* 0x000fe4000000000b */
[----:B------:R-:W-:-:S03]  /*0640*/  FSETP.GEU.AND P1, PT, R15, RZ, PT ;  /* 0x000000ff0f00720b */ /* 0x000fc60003f2e000 */
[----:B------:R-:W-:Y:S02]  /*0650*/  FSETP.GEU.AND P2, PT, R11, RZ, PT ;  /* 0x000000ff0b00720b */ /* 0x000fe40003f4e000 */
[----:B------:R-:W-:Y:S02]  /*0660*/  FSEL R10, R15, RZ, P1 ;  /* 0x000000ff0f0a7208 */ /* 0x000fe40000800000 */
[----:B------:R-:W-:Y:S01]  /*0670*/  FSEL R11, R11, RZ, P2 ;  /* 0x000000ff0b0b7208 */ /* 0x000fe20001000000 */
[----:B0-----:R-:W-:Y:S08]  /*0680*/  @P0 EXIT ;  /* 0x000000000000094d */ /* 0x001ff00003800000 */
[----:B------:R-:W-:Y:S01]  /*0690*/  STG.E.64 desc[UR4][R8.64], R10 ;  /* 0x0000000a08007986 */ /* 0x000fe2000c101b04 */
[----:B------:R-:W-:Y:S05]  /*06a0*/  EXIT ;  /* 0x000000000000794d */ /* 0x000fea0003800000 */
.L_x_0:
[----:B------:R-:W-:-:S00]  /*06b0*/  BRA `(.L_x_0) ;  /* 0xfffffffc00fc7947 */ /* 0x000fc0000383ffff */
[----:B------:R-:W-:-:S00]  /*06c0*/  NOP ;  /* 0x0000000000007918 */ /* 0x000fc00000000000 */
        /* <DEDUP_REMOVED lines=11> */
.L_x_1:


//--------------------- .nv.global.init           --------------------------
	.section	.nv.global.init,"aw",@progbits
.nv.global.init:
	.type		_$_str,@object
	.size		_$_str,(_$_str_$_2 - _$_str)
_$_str:
        /*0000*/ 	.byte	0x5f, 0x5f, 0x43, 0x55, 0x44, 0x41, 0x5f, 0x46, 0x54, 0x5a, 0x00
	.type		_$_str_$_2,@object
	.size		_$_str_$_2,(.L_1 - _$_str_$_2)
_$_str_$_2:
        /*000b*/ 	.byte	0x5f, 0x5f, 0x43, 0x55, 0x44, 0x41, 0x5f, 0x50, 0x52, 0x45, 0x43, 0x5f, 0x53, 0x51, 0x52, 0x54
        /*001b*/ 	.byte	0x00
.L_1:


//--------------------- .nv.constant0.triton_poi_fused__native_batch_norm_legit_no_training_cat_relu_54 --------------------------
	.section	.nv.constant0.triton_poi_fused__native_batch_norm_legit_no_training_cat_relu_54,"a",@progbits
	.sectionflags	@""
	.align	4
.nv.constant0.triton_poi_fused__native_batch_norm_legit_no_training_cat_relu_54:
	.zero		596
